	.headerflags	@"EF_CUDA_TEXMODE_UNIFIED EF_CUDA_64BIT_ADDRESS EF_CUDA_ACCELERATORS EF_CUDA_SM90 EF_CUDA_VIRTUAL_SM(EF_CUDA_SM90)"
	.elftype	@"ET_EXEC"


//--------------------- .nv.info                  --------------------------
	.section	.nv.info,"",@"SHT_CUDA_INFO"
	.align	4


	//----- nvinfo : EIATTR_REGCOUNT
	.align		4
        /*0000*/ 	.byte	0x04, 0x2f
        /*0002*/ 	.short	(.L_1 - .L_0)
	.align		4
.L_0:
        /*0004*/ 	.word	index@(triton_poi_fused_clone_1)
        /*0008*/ 	.word	0x0000000e


	//----- nvinfo : EIATTR_MIN_STACK_SIZE
	.align		4
.L_1:
        /*000c*/ 	.byte	0x04, 0x12
        /*000e*/ 	.short	(.L_3 - .L_2)
	.align		4
.L_2:
        /*0010*/ 	.word	index@(triton_poi_fused_clone_1)
        /*0014*/ 	.word	0x00000000


	//----- nvinfo : EIATTR_FRAME_SIZE
	.align		4
.L_3:
        /*0018*/ 	.byte	0x04, 0x11
        /*001a*/ 	.short	(.L_5 - .L_4)
	.align		4
.L_4:
        /*001c*/ 	.word	index@(triton_poi_fused_clone_1)
        /*0020*/ 	.word	0x00000000


	//----- nvinfo : EIATTR_MIN_STACK_SIZE
	.align		4
.L_5:
        /*0024*/ 	.byte	0x04, 0x12
        /*0026*/ 	.short	(.L_7 - .L_6)
	.align		4
.L_6:
        /*0028*/ 	.word	index@(triton_poi_fused_clone_1)
        /*002c*/ 	.word	0x00000000
.L_7:


//--------------------- .nv.info.triton_poi_fused_clone_1 --------------------------
	.section	.nv.info.triton_poi_fused_clone_1,"",@"SHT_CUDA_INFO"
	.sectionflags	@""
	.align	4


	//----- nvinfo : EIATTR_CUDA_API_VERSION
	.align		4
        /*0000*/ 	.byte	0x04, 0x37
        /*0002*/ 	.short	(.L_9 - .L_8)
.L_8:
        /*0004*/ 	.word	0x0000007c


	//----- nvinfo : EIATTR_KPARAM_INFO
	.align		4
.L_9:
        /*0008*/ 	.byte	0x04, 0x17
        /*000a*/ 	.short	(.L_11 - .L_10)
.L_10:
        /*000c*/ 	.word	0x00000000
        /*0010*/ 	.short	0x0003
        /*0012*/ 	.short	0x0014
        /*0014*/ 	.byte	0x00, 0xf0, 0x11, 0x00


	//----- nvinfo : EIATTR_KPARAM_INFO
	.align		4
.L_11:
        /*0018*/ 	.byte	0x04, 0x17
        /*001a*/ 	.short	(.L_13 - .L_12)
.L_12:
        /*001c*/ 	.word	0x00000000
        /*0020*/ 	.short	0x0002
        /*0022*/ 	.short	0x0010
        /*0024*/ 	.byte	0x00, 0xf0, 0x11, 0x00


	//----- nvinfo : EIATTR_KPARAM_INFO
	.align		4
.L_13:
        /*0028*/ 	.byte	0x04, 0x17
        /*002a*/ 	.short	(.L_15 - .L_14)
.L_14:
        /*002c*/ 	.word	0x00000000
        /*0030*/ 	.short	0x0001
        /*0032*/ 	.short	0x0008
        /*0034*/ 	.byte	0x00, 0xf4, 0x21, 0x00


	//----- nvinfo : EIATTR_KPARAM_INFO
	.align		4
.L_15:
        /*0038*/ 	.byte	0x04, 0x17
        /*003a*/ 	.short	(.L_17 - .L_16)
.L_16:
        /*003c*/ 	.word	0x00000000
        /*0040*/ 	.short	0x0000
        /*0042*/ 	.short	0x0000
        /*0044*/ 	.byte	0x00, 0xf4, 0x21, 0x00


	//----- nvinfo : EIATTR_SPARSE_MMA_MASK
	.align		4
.L_17:
        /*0048*/ 	.byte	0x03, 0x50
        /*004a*/ 	.short	0x0000


	//----- nvinfo : EIATTR_MAXREG_COUNT
	.align		4
        /*004c*/ 	.byte	0x03, 0x1b
        /*004e*/ 	.short	0x00ff


	//----- nvinfo : EIATTR_EXIT_INSTR_OFFSETS
	.align		4
        /*0050*/ 	.byte	0x04, 0x1c
        /*0052*/ 	.short	(.L_19 - .L_18)


	//   ....[0]....
.L_18:
        /*0054*/ 	.word	0x000002d0


	//   ....[1]....
        /*0058*/ 	.word	0x00000330


	//----- nvinfo : EIATTR_REQNTID
	.align		4
.L_19:
        /*005c*/ 	.byte	0x04, 0x10
        /*005e*/ 	.short	(.L_21 - .L_20)
.L_20:
        /*0060*/ 	.word	0x00000080
        /*0064*/ 	.word	0x00000001
        /*0068*/ 	.word	0x00000001


	//----- nvinfo : EIATTR_CBANK_PARAM_SIZE
	.align		4
.L_21:
        /*006c*/ 	.byte	0x03, 0x19
        /*006e*/ 	.short	0x0018


	//----- nvinfo : EIATTR_PARAM_CBANK
	.align		4
        /*0070*/ 	.byte	0x04, 0x0a
        /*0072*/ 	.short	(.L_23 - .L_22)
	.align		4
.L_22:
        /*0074*/ 	.word	index@(.nv.constant0.triton_poi_fused_clone_1)
        /*0078*/ 	.short	0x0210
        /*007a*/ 	.short	0x0018


	//----- nvinfo : EIATTR_SW_WAR
	.align		4
.L_23:
        /*007c*/ 	.byte	0x04, 0x36
        /*007e*/ 	.short	(.L_25 - .L_24)
.L_24:
        /*0080*/ 	.word	0x00000008
.L_25:


//--------------------- .nv.callgraph             --------------------------
	.section	.nv.callgraph,"",@"SHT_CUDA_CALLGRAPH"
	.align	4
	.sectionentsize	8
	.align		4
        /*0000*/ 	.word	0x00000000
	.align		4
        /*0004*/ 	.word	0xffffffff
	.align		4
        /*0008*/ 	.word	0x00000000
	.align		4
        /*000c*/ 	.word	0xfffffffe
	.align		4
        /*0010*/ 	.word	0x00000000
	.align		4
        /*0014*/ 	.word	0xfffffffd
	.align		4
        /*0018*/ 	.word	0x00000000
	.align		4
        /*001c*/ 	.word	0xfffffffc


//--------------------- .text.triton_poi_fused_clone_1 --------------------------
	.section	.text.triton_poi_fused_clone_1,"ax",@progbits
	.sectionflags	@"SHF_BARRIERS=1"
	.align	128
        .global         triton_poi_fused_clone_1
        .type           triton_poi_fused_clone_1,@function
        .size           triton_poi_fused_clone_1,(.L_x_1 - triton_poi_fused_clone_1)
        .other          triton_poi_fused_clone_1,@"STO_CUDA_ENTRY STV_DEFAULT"
triton_poi_fused_clone_1:
.text.triton_poi_fused_clone_1:
[----:B------:R-:W0:Y:S02]  /*0000*/  LDC R1, c[0x0][0x28] ;  /* 0x00000a00ff017b82 */ /* 0x000e240000000800 */
[----:B------:R-:W1:Y:S01]  /*0010*/  S2R R5, SR_CTAID.Y ;  /* 0x0000000000057919 */ /* 0x000e620000002600 */
[----:B------:R-:W2:Y:S01]  /*0020*/  LDC.64 R2, c[0x0][0x210] ;  /* 0x00008400ff027b82 */ /* 0x000ea20000000a00 */
[----:B------:R-:W-:Y:S01]  /*0030*/  ULDC.64 UR6, c[0x0][0x208] ;  /* 0x0000820000067ab9 */ /* 0x000fe20000000a00 */
[----:B------:R-:W3:Y:S01]  /*0040*/  S2R R0, SR_TID.X ;  /* 0x0000000000007919 */ /* 0x000ee20000002100 */
[----:B------:R-:W4:Y:S01]  /*0050*/  S2R R6, SR_CTAID.X ;  /* 0x0000000000067919 */ /* 0x000f220000002500 */
[----:B-1----:R-:W-:Y:S01]  /*0060*/  IMAD.SHL.U32 R5, R5, 0x20, RZ ;  /* 0x0000002005057824 */ /* 0x002fe200078e00ff */
[----:B---3--:R-:W-:-:S04]  /*0070*/  SHF.R.U32.HI R8, RZ, 0x5, R0 ;  /* 0x00000005ff087819 */ /* 0x008fc80000011600 */
[----:B------:R-:W-:-:S04]  /*0080*/  LOP3.LUT R4, R5, 0x1f, R0, 0xf8, !PT ;  /* 0x0000001f05047812 */ /* 0x000fc800078ef800 */
[----:B------:R-:W-:-:S04]  /*0090*/  SHF.R.S32.HI R7, RZ, 0x1f, R4 ;  /* 0x0000001fff077819 */ /* 0x000fc80000011404 */
[----:B------:R-:W-:Y:S01]  /*00a0*/  LEA.HI R9, R7, R4, RZ, 0x4 ;  /* 0x0000000407097211 */ /* 0x000fe200078f20ff */
[----:B----4-:R-:W-:Y:S01]  /*00b0*/  IMAD.SHL.U32 R7, R6, 0x4, RZ ;  /* 0x0000000406077824 */ /* 0x010fe200078e00ff */
[----:B------:R-:W-:Y:S02]  /*00c0*/  SGXT.U32 R6, R8, 0x2 ;  /* 0x000000020806781a */ /* 0x000fe40000000000 */
[C---:B------:R-:W-:Y:S01]  /*00d0*/  LOP3.LUT R11, R9.reuse, 0xfffffff0, RZ, 0xc0, !PT ;  /* 0xfffffff0090b7812 */ /* 0x040fe200078ec0ff */
[----:B------:R-:W-:Y:S01]  /*00e0*/  IMAD.SHL.U32 R9, R9, 0x4, RZ ;  /* 0x0000000409097824 */ /* 0x000fe200078e00ff */
[----:B------:R-:W-:-:S03]  /*00f0*/  LOP3.LUT R8, R7, R6, RZ, 0xfc, !PT ;  /* 0x0000000607087212 */ /* 0x000fc600078efcff */
[----:B------:R-:W-:Y:S01]  /*0100*/  IMAD.IADD R11, R4, 0x1, -R11 ;  /* 0x00000001040b7824 */ /* 0x000fe200078e0a0b */
[----:B------:R-:W-:-:S03]  /*0110*/  ISETP.GE.AND P0, PT, R8, 0x4, PT ;  /* 0x000000040800780c */ /* 0x000fc60003f06270 */
[----:B------:R-:W-:Y:S01]  /*0120*/  IMAD R11, R8, 0x10, R11 ;  /* 0x00000010080b7824 */ /* 0x000fe200078e020b */
[----:B------:R-:W-:Y:S02]  /*0130*/  LOP3.LUT R8, R9, 0xffffffc0, RZ, 0xc0, !PT ;  /* 0xffffffc009087812 */ /* 0x000fe400078ec0ff */
[----:B------:R-:W-:-:S03]  /*0140*/  ISETP.LT.AND P0, PT, R4, 0x40, !P0 ;  /* 0x000000400400780c */ /* 0x000fc60004701270 */
[----:B------:R-:W-:Y:S02]  /*0150*/  IMAD.IADD R11, R11, 0x1, R8 ;  /* 0x000000010b0b7824 */ /* 0x000fe400078e0208 */
[----:B------:R-:W-:Y:S02]  /*0160*/  IMAD.MOV.U32 R8, RZ, RZ, RZ ;  /* 0x000000ffff087224 */ /* 0x000fe400078e00ff */
[----:B--2---:R-:W-:-:S06]  /*0170*/  IMAD.WIDE R2, R11, 0x4, R2 ;  /* 0x000000040b027825 */ /* 0x004fcc00078e0202 */
[----:B------:R1:W2:Y:S01]  /*0180*/  @P0 LDG.E.EL R8, desc[UR6][R2.64] ;  /* 0x0000000602080981 */ /* 0x0002a2000c2e1900 */
[----:B------:R-:W3:Y:S01]  /*0190*/  S2UR UR5, SR_CgaCtaId ;  /* 0x00000000000579c3 */ /* 0x000ee20000008800 */
[----:B------:R-:W-:Y:S01]  /*01a0*/  IMAD.SHL.U32 R9, R0, 0x4, RZ ;  /* 0x0000000400097824 */ /* 0x000fe200078e00ff */
[----:B------:R-:W-:Y:S01]  /*01b0*/  UMOV UR4, 0x400 ;  /* 0x0000040000047882 */ /* 0x000fe20000000000 */
[----:B------:R-:W-:-:S03]  /*01c0*/  SHF.R.U32.HI R4, RZ, 0x2, R0 ;  /* 0x00000002ff047819 */ /* 0x000fc60000011600 */
[----:B------:R-:W-:Y:S02]  /*01d0*/  LOP3.LUT R10, R6, 0x7c, R9, 0xf8, !PT ;  /* 0x0000007c060a7812 */ /* 0x000fe400078ef809 */
[----:B------:R-:W-:Y:S02]  /*01e0*/  SHF.R.U32.HI R9, RZ, 0x2, R9 ;  /* 0x00000002ff097819 */ /* 0x000fe40000011609 */
[----:B------:R-:W-:Y:S02]  /*01f0*/  LOP3.LUT R6, R7, 0x3, R0, 0xf8, !PT ;  /* 0x0000000307067812 */ /* 0x000fe400078ef800 */
[----:B------:R-:W-:Y:S02]  /*0200*/  SGXT.U32 R7, R9, 0x5 ;  /* 0x000000050907781a */ /* 0x000fe40000000000 */
[----:B------:R-:W-:Y:S02]  /*0210*/  SGXT.U32 R4, R4, 0x5 ;  /* 0x000000050404781a */ /* 0x000fe40000000000 */
[----:B------:R-:W-:Y:S01]  /*0220*/  ISETP.GE.AND P0, PT, R6, 0x4, PT ;  /* 0x000000040600780c */ /* 0x000fe20003f06270 */
[----:B------:R-:W-:Y:S01]  /*0230*/  IMAD.IADD R7, R10, 0x1, R7 ;  /* 0x000000010a077824 */ /* 0x000fe200078e0207 */
[----:B------:R-:W-:-:S02]  /*0240*/  LOP3.LUT R5, R5, R4, RZ, 0xfc, !PT ;  /* 0x0000000405057212 */ /* 0x000fc400078efcff */
[----:B-1----:R-:W-:Y:S02]  /*0250*/  LOP3.LUT R3, R0, 0x7f, RZ, 0xc0, !PT ;  /* 0x0000007f00037812 */ /* 0x002fe400078ec0ff */
[----:B------:R-:W-:Y:S01]  /*0260*/  ISETP.LT.AND P0, PT, R5, 0x40, !P0 ;  /* 0x000000400500780c */ /* 0x000fe20004701270 */
[----:B---3--:R-:W-:Y:S02]  /*0270*/  UPRMT UR4, UR5, 0x654, UR4 ;  /* 0x0000065405047896 */ /* 0x008fe40008000004 */
[----:B------:R-:W-:-:S04]  /*0280*/  IMAD.IADD R3, R4, 0x1, R3 ;  /* 0x0000000104037824 */ /* 0x000fc800078e0203 */
[----:B------:R-:W-:Y:S02]  /*0290*/  LEA R7, R7, UR4, 0x2 ;  /* 0x0000000407077c11 */ /* 0x000fe4000f8e10ff */
[----:B------:R-:W-:-:S03]  /*02a0*/  LEA R0, R3, UR4, 0x2 ;  /* 0x0000000403007c11 */ /* 0x000fc6000f8e10ff */
[----:B--2---:R1:W-:Y:S01]  /*02b0*/  STS [R7], R8 ;  /* 0x0000000807007388 */ /* 0x0043e20000000800 */
[----:B------:R-:W-:Y:S06]  /*02c0*/  BAR.SYNC.DEFER_BLOCKING 0x0 ;  /* 0x0000000000007b1d */ /* 0x000fec0000010000 */
[----:B-1----:R-:W-:Y:S05]  /*02d0*/  @!P0 EXIT ;  /* 0x000000000000894d */ /* 0x002fea0003800000 */
[----:B------:R-:W0:Y:S01]  /*02e0*/  LDS R7, [R0] ;  /* 0x0000000000077984 */ /* 0x000e220000000800 */
[----:B------:R-:W1:Y:S01]  /*02f0*/  LDC.64 R2, c[0x0][0x218] ;  /* 0x00008600ff027b82 */ /* 0x000e620000000a00 */
[----:B------:R-:W-:-:S04]  /*0300*/  IMAD R5, R5, 0x4, R6 ;  /* 0x0000000405057824 */ /* 0x000fc800078e0206 */
[----:B-1----:R-:W-:-:S05]  /*0310*/  IMAD.WIDE R2, R5, 0x4, R2 ;  /* 0x0000000405027825 */ /* 0x002fca00078e0202 */
[----:B0-----:R-:W-:Y:S01]  /*0320*/  STG.E desc[UR6][R2.64], R7 ;  /* 0x0000000702007986 */ /* 0x001fe2000c101906 */
[----:B------:R-:W-:Y:S05]  /*0330*/  EXIT ;  /* 0x000000000000794d */ /* 0x000fea0003800000 */
.L_x_0:
[----:B------:R-:W-:-:S00]  /*0340*/  BRA `(.L_x_0) ;  /* 0xfffffffc00fc7947 */ /* 0x000fc0000383ffff */
[----:B------:R-:W-:-:S00]  /*0350*/  NOP ;  /* 0x0000000000007918 */ /* 0x000fc00000000000 */
        /* <DEDUP_REMOVED lines=10> */
.L_x_1:


//--------------------- .nv.shared.triton_poi_fused_clone_1 --------------------------
	.section	.nv.shared.triton_poi_fused_clone_1,"aw",@nobits
	.sectionflags	@""
	.align	16
	.zero		1024


//--------------------- .nv.constant0.triton_poi_fused_clone_1 --------------------------
	.section	.nv.constant0.triton_poi_fused_clone_1,"a",@progbits
	.sectionflags	@""
	.align	4
.nv.constant0.triton_poi_fused_clone_1:
	.zero		552
